//
// Generated by NVIDIA NVVM Compiler
//
// Compiler Build ID: CL-36424714
// Cuda compilation tools, release 13.0, V13.0.88
// Based on NVVM 20.0.0
//

.version 9.0
.target sm_100
.address_size 64

	// .globl	pauli_x_kernel

.visible .entry pauli_x_kernel(
	.param .u64 .ptr .align 1 pauli_x_kernel_param_0,
	.param .u32 pauli_x_kernel_param_1,
	.param .u32 pauli_x_kernel_param_2
)
{
	.reg .pred 	%p<3>;
	.reg .b32 	%r<12>;
	.reg .b64 	%rd<7>;
	.reg .b64 	%fd<5>;

	ld.param.u64 	%rd1, [pauli_x_kernel_param_0];
	ld.param.u32 	%r3, [pauli_x_kernel_param_1];
	ld.param.u32 	%r4, [pauli_x_kernel_param_2];
	mov.u32 	%r5, %ctaid.x;
	mov.u32 	%r6, %ntid.x;
	mov.u32 	%r7, %tid.x;
	mad.lo.s32 	%r1, %r5, %r6, %r7;
	mov.b32 	%r8, 1;
	shl.b32 	%r9, %r8, %r4;
	setp.ge.s32 	%p1, %r1, %r9;
	@%p1 bra 	$L__BB0_3;
	mov.b32 	%r10, 1;
	shl.b32 	%r11, %r10, %r3;
	xor.b32  	%r2, %r11, %r1;
	setp.ge.s32 	%p2, %r1, %r2;
	@%p2 bra 	$L__BB0_3;
	cvta.to.global.u64 	%rd2, %rd1;
	mul.wide.s32 	%rd3, %r1, 16;
	add.s64 	%rd4, %rd2, %rd3;
	ld.global.v2.f64 	{%fd1, %fd2}, [%rd4];
	mul.wide.s32 	%rd5, %r2, 16;
	add.s64 	%rd6, %rd2, %rd5;
	ld.global.v2.f64 	{%fd3, %fd4}, [%rd6];
	st.global.v2.f64 	[%rd4], {%fd3, %fd4};
	st.global.v2.f64 	[%rd6], {%fd1, %fd2};
$L__BB0_3:
	ret;

}


// ===== COMPILED SASS (sm_100) =====

	.target	sm_100

	.elftype	@"ET_EXEC"


//--------------------- .note.nv.tkinfo           --------------------------
	.section	.note.nv.tkinfo,"",@"SHT_NOTE"
	.sectionflags	@"SHF_NOTE_NV_TKINFO"
	.tkinfo
        /*0018*/ 	.word	0x00000002
        /*0030*/ 	.string	""
        /*0030*/ 	.string	"ptxas"
        /*0030*/ 	.string	"Cuda compilation tools, release 13.0, V13.0.88"
        /*0030*/ 	.string	"Build cuda_13.0.r13.0/compiler.36424714_0"
        /*0030*/ 	.string	"-arch sm_100 -m 64 "



//--------------------- .note.nv.cuinfo           --------------------------
	.section	.note.nv.cuinfo,"",@"SHT_NOTE"
	.sectionflags	@"SHF_NOTE_NV_CUINFO"
        /*0018*/ 	.short	0x0002
        /*001a*/ 	.short	0x0064
        /*001c*/ 	.short	0x0082
	.zero		2


//--------------------- .nv.info                  --------------------------
	.section	.nv.info,"",@"SHT_CUDA_INFO"
	.align	4


	//----- nvinfo : EIATTR_REGCOUNT
	.align		4
        /*0000*/ 	.byte	0x04, 0x2f
        /*0002*/ 	.short	(.L_1 - .L_0)
	.align		4
.L_0:
        /*0004*/ 	.word	index@(pauli_x_kernel)
        /*0008*/ 	.word	0x00000012


	//----- nvinfo : EIATTR_FRAME_SIZE
	.align		4
.L_1:
        /*000c*/ 	.byte	0x04, 0x11
        /*000e*/ 	.short	(.L_3 - .L_2)
	.align		4
.L_2:
        /*0010*/ 	.word	index@(pauli_x_kernel)
        /*0014*/ 	.word	0x00000000


	//----- nvinfo : EIATTR_MIN_STACK_SIZE
	.align		4
.L_3:
        /*0018*/ 	.byte	0x04, 0x12
        /*001a*/ 	.short	(.L_5 - .L_4)
	.align		4
.L_4:
        /*001c*/ 	.word	index@(pauli_x_kernel)
        /*0020*/ 	.word	0x00000000
.L_5:


//--------------------- .nv.compat                --------------------------
	.section	.nv.compat,"",@"SHT_CUDA_COMPAT_INFO"
	.align	4
        /*0000*/ 	.byte	0x02, 0x09, 0x00, 0x00, 0x02, 0x02, 0x01, 0x00, 0x02, 0x05, 0x05, 0x00, 0x03, 0x07, 0x01, 0x01
        /*0010*/ 	.byte	0x02, 0x03, 0x00, 0x00, 0x02, 0x06, 0x01, 0x00, 0x04, 0x0b, 0x08, 0x00, 0x09, 0x00, 0x00, 0x00
        /*0020*/ 	.byte	0x00, 0x00, 0x00, 0x00


//--------------------- .nv.info.pauli_x_kernel   --------------------------
	.section	.nv.info.pauli_x_kernel,"",@"SHT_CUDA_INFO"
	.sectionflags	@""
	.align	4


	//----- nvinfo : EIATTR_CUDA_API_VERSION
	.align		4
        /*0000*/ 	.byte	0x04, 0x37
        /*0002*/ 	.short	(.L_7 - .L_6)
.L_6:
        /*0004*/ 	.word	0x00000082


	//----- nvinfo : EIATTR_KPARAM_INFO
	.align		4
.L_7:
        /*0008*/ 	.byte	0x04, 0x17
        /*000a*/ 	.short	(.L_9 - .L_8)
.L_8:
        /*000c*/ 	.word	0x00000000
        /*0010*/ 	.short	0x0002
        /*0012*/ 	.short	0x000c
        /*0014*/ 	.byte	0x00, 0xf0, 0x11, 0x00


	//----- nvinfo : EIATTR_KPARAM_INFO
	.align		4
.L_9:
        /*0018*/ 	.byte	0x04, 0x17
        /*001a*/ 	.short	(.L_11 - .L_10)
.L_10:
        /*001c*/ 	.word	0x00000000
        /*0020*/ 	.short	0x0001
        /*0022*/ 	.short	0x0008
        /*0024*/ 	.byte	0x00, 0xf0, 0x11, 0x00


	//----- nvinfo : EIATTR_KPARAM_INFO
	.align		4
.L_11:
        /*0028*/ 	.byte	0x04, 0x17
        /*002a*/ 	.short	(.L_13 - .L_12)
.L_12:
        /*002c*/ 	.word	0x00000000
        /*0030*/ 	.short	0x0000
        /*0032*/ 	.short	0x0000
        /*0034*/ 	.byte	0x00, 0xf5, 0x21, 0x00


	//----- nvinfo : EIATTR_SPARSE_MMA_MASK
	.align		4
.L_13:
        /*0038*/ 	.byte	0x03, 0x50
        /*003a*/ 	.short	0x0000


	//----- nvinfo : EIATTR_MAXREG_COUNT
	.align		4
        /*003c*/ 	.byte	0x03, 0x1b
        /*003e*/ 	.short	0x00ff


	//----- nvinfo : EIATTR_MERCURY_ISA_VERSION
	.align		4
        /*0040*/ 	.byte	0x03, 0x5f
        /*0042*/ 	.short	0x0101


	//----- nvinfo : EIATTR_VRC_CTA_INIT_COUNT
	.align		4
        /*0044*/ 	.byte	0x02, 0x4a
	.zero		1
	.zero		1


	//----- nvinfo : EIATTR_EXIT_INSTR_OFFSETS
	.align		4
        /*0048*/ 	.byte	0x04, 0x1c
        /*004a*/ 	.short	(.L_15 - .L_14)


	//   ....[0]....
.L_14:
        /*004c*/ 	.word	0x00000090


	//   ....[1]....
        /*0050*/ 	.word	0x000000e0


	//   ....[2]....
        /*0054*/ 	.word	0x00000170


	//----- nvinfo : EIATTR_CBANK_PARAM_SIZE
	.align		4
.L_15:
        /*0058*/ 	.byte	0x03, 0x19
        /*005a*/ 	.short	0x0010


	//----- nvinfo : EIATTR_PARAM_CBANK
	.align		4
        /*005c*/ 	.byte	0x04, 0x0a
        /*005e*/ 	.short	(.L_17 - .L_16)
	.align		4
.L_16:
        /*0060*/ 	.word	index@(.nv.constant0.pauli_x_kernel)
        /*0064*/ 	.short	0x0380
        /*0066*/ 	.short	0x0010


	//----- nvinfo : EIATTR_SW_WAR
	.align		4
.L_17:
        /*0068*/ 	.byte	0x04, 0x36
        /*006a*/ 	.short	(.L_19 - .L_18)
.L_18:
        /*006c*/ 	.word	0x00000008
.L_19:


//--------------------- .nv.callgraph             --------------------------
	.section	.nv.callgraph,"",@"SHT_CUDA_CALLGRAPH"
	.align	4
	.sectionentsize	8
	.align		4
        /*0000*/ 	.word	0x00000000
	.align		4
        /*0004*/ 	.word	0xffffffff
	.align		4
        /*0008*/ 	.word	0x00000000
	.align		4
        /*000c*/ 	.word	0xfffffffe
	.align		4
        /*0010*/ 	.word	0x00000000
	.align		4
        /*0014*/ 	.word	0xfffffffd
	.align		4
        /*0018*/ 	.word	0x00000000
	.align		4
        /*001c*/ 	.word	0xfffffffc


//--------------------- .text.pauli_x_kernel      --------------------------
	.section	.text.pauli_x_kernel,"ax",@progbits
	.align	128
        .global         pauli_x_kernel
        .type           pauli_x_kernel,@function
        .size           pauli_x_kernel,(.L_x_1 - pauli_x_kernel)
        .other          pauli_x_kernel,@"STO_CUDA_ENTRY STV_DEFAULT"
pauli_x_kernel:
.text.pauli_x_kernel:
[----:B------:R-:W-:Y:S01]  /*0000*/  LDC R1, c[0x0][0x37c] ;  /* 0x0000df00ff017b82 */ /* 0x000fe20000000800 */
[----:B------:R-:W0:Y:S07]  /*0010*/  S2R R0, SR_TID.X ;  /* 0x0000000000007919 */ /* 0x000e2e0000002100 */
[----:B------:R-:W0:Y:S01]  /*0020*/  S2UR UR5, SR_CTAID.X ;  /* 0x00000000000579c3 */ /* 0x000e220000002500 */
[----:B------:R-:W1:Y:S01]  /*0030*/  LDCU UR4, c[0x0][0x38c] ;  /* 0x00007180ff0477ac */ /* 0x000e620008000800 */
[----:B------:R-:W-:-:S06]  /*0040*/  UMOV UR6, 0x1 ;  /* 0x0000000100067882 */ /* 0x000fcc0000000000 */
[----:B------:R-:W0:Y:S01]  /*0050*/  LDC R5, c[0x0][0x360] ;  /* 0x0000d800ff057b82 */ /* 0x000e220000000800 */
[----:B-1----:R-:W-:Y:S01]  /*0060*/  USHF.L.U32 UR4, UR6, UR4, URZ ;  /* 0x0000000406047299 */ /* 0x002fe200080006ff */
[----:B0-----:R-:W-:-:S05]  /*0070*/  IMAD R5, R5, UR5, R0 ;  /* 0x0000000505057c24 */ /* 0x001fca000f8e0200 */
[----:B------:R-:W-:-:S13]  /*0080*/  ISETP.GE.AND P0, PT, R5, UR4, PT ;  /* 0x0000000405007c0c */ /* 0x000fda000bf06270 */
[----:B------:R-:W-:Y:S05]  /*0090*/  @P0 EXIT ;  /* 0x000000000000094d */ /* 0x000fea0003800000 */
[----:B------:R-:W0:Y:S02]  /*00a0*/  LDCU UR4, c[0x0][0x388] ;  /* 0x00007100ff0477ac */ /* 0x000e240008000800 */
[----:B0-----:R-:W-:-:S06]  /*00b0*/  USHF.L.U32 UR4, UR6, UR4, URZ ;  /* 0x0000000406047299 */ /* 0x001fcc00080006ff */
[----:B------:R-:W-:-:S04]  /*00c0*/  LOP3.LUT R8, R5, UR4, RZ, 0x3c, !PT ;  /* 0x0000000405087c12 */ /* 0x000fc8000f8e3cff */
[----:B------:R-:W-:-:S13]  /*00d0*/  ISETP.GE.AND P0, PT, R5, R8, PT ;  /* 0x000000080500720c */ /* 0x000fda0003f06270 */
[----:B------:R-:W-:Y:S05]  /*00e0*/  @P0 EXIT ;  /* 0x000000000000094d */ /* 0x000fea0003800000 */
[----:B------:R-:W0:Y:S01]  /*00f0*/  LDC.64 R2, c[0x0][0x380] ;  /* 0x0000e000ff027b82 */ /* 0x000e220000000a00 */
[----:B------:R-:W1:Y:S01]  /*0100*/  LDCU.64 UR4, c[0x0][0x358] ;  /* 0x00006b00ff0477ac */ /* 0x000e620008000a00 */
[----:B0-----:R-:W-:-:S04]  /*0110*/  IMAD.WIDE R8, R8, 0x10, R2 ;  /* 0x0000001008087825 */ /* 0x001fc800078e0202 */
[----:B------:R-:W-:Y:S01]  /*0120*/  IMAD.WIDE R2, R5, 0x10, R2 ;  /* 0x0000001005027825 */ /* 0x000fe200078e0202 */
[----:B-1----:R-:W2:Y:S04]  /*0130*/  LDG.E.128 R12, desc[UR4][R8.64] ;  /* 0x00000004080c7981 */ /* 0x002ea8000c1e1d00 */
[----:B------:R-:W3:Y:S04]  /*0140*/  LDG.E.128 R4, desc[UR4][R2.64] ;  /* 0x0000000402047981 */ /* 0x000ee8000c1e1d00 */
[----:B--2---:R-:W-:Y:S04]  /*0150*/  STG.E.128 desc[UR4][R2.64], R12 ;  /* 0x0000000c02007986 */ /* 0x004fe8000c101d04 */
[----:B---3--:R-:W-:Y:S01]  /*0160*/  STG.E.128 desc[UR4][R8.64], R4 ;  /* 0x0000000408007986 */ /* 0x008fe2000c101d04 */
[----:B------:R-:W-:Y:S05]  /*0170*/  EXIT ;  /* 0x000000000000794d */ /* 0x000fea0003800000 */
.L_x_0:
[----:B------:R-:W-:-:S00]  /*0180*/  BRA `(.L_x_0) ;  /* 0xfffffffc00fc7947 */ /* 0x000fc0000383ffff */
[----:B------:R-:W-:-:S00]  /*0190*/  NOP ;  /* 0x0000000000007918 */ /* 0x000fc00000000000 */
        /* <DEDUP_REMOVED lines=14> */
.L_x_1:


//--------------------- .nv.shared.reserved.0     --------------------------
	.section	.nv.shared.reserved.0,"aw",@nobits
	.weak		__nv_reservedSMEM_offset_0_alias
	.size		__nv_reservedSMEM_offset_0_alias, 0, 64
	.other		__nv_reservedSMEM_offset_0_alias,@"STO_CUDA_RESERVED_SHARED STV_DEFAULT"
__nv_reservedSMEM_offset_0_alias:
	.zero		0
	.zero		64


//--------------------- .nv.constant0.pauli_x_kernel --------------------------
	.section	.nv.constant0.pauli_x_kernel,"a",@progbits
	.sectionflags	@""
	.align	4
.nv.constant0.pauli_x_kernel:
	.zero		912


//--------------------- SYMBOLS --------------------------

	.type		.nv.reservedSmem.offset0,@object
	.size		.nv.reservedSmem.offset0,0x4
